	.headerflags	@"EF_CUDA_TEXMODE_UNIFIED EF_CUDA_64BIT_ADDRESS EF_CUDA_ACCELERATORS EF_CUDA_SM90 EF_CUDA_VIRTUAL_SM(EF_CUDA_SM90)"
	.elftype	@"ET_EXEC"


//--------------------- .nv.info                  --------------------------
	.section	.nv.info,"",@"SHT_CUDA_INFO"
	.align	4


	//----- nvinfo : EIATTR_REGCOUNT
	.align		4
        /*0000*/ 	.byte	0x04, 0x2f
        /*0002*/ 	.short	(.L_3 - .L_2)
	.align		4
.L_2:
        /*0004*/ 	.word	index@(triton_poi_fused__native_batch_norm_legit_no_training_relu_25)
        /*0008*/ 	.word	0x00000016


	//----- nvinfo : EIATTR_MIN_STACK_SIZE
	.align		4
.L_3:
        /*000c*/ 	.byte	0x04, 0x12
        /*000e*/ 	.short	(.L_5 - .L_4)
	.align		4
.L_4:
        /*0010*/ 	.word	index@(triton_poi_fused__native_batch_norm_legit_no_training_relu_25)
        /*0014*/ 	.word	0x00000000


	//----- nvinfo : EIATTR_FRAME_SIZE
	.align		4
.L_5:
        /*0018*/ 	.byte	0x04, 0x11
        /*001a*/ 	.short	(.L_7 - .L_6)
	.align		4
.L_6:
        /*001c*/ 	.word	index@(triton_poi_fused__native_batch_norm_legit_no_training_relu_25)
        /*0020*/ 	.word	0x00000000


	//----- nvinfo : EIATTR_MIN_STACK_SIZE
	.align		4
.L_7:
        /*0024*/ 	.byte	0x04, 0x12
        /*0026*/ 	.short	(.L_9 - .L_8)
	.align		4
.L_8:
        /*0028*/ 	.word	index@(triton_poi_fused__native_batch_norm_legit_no_training_relu_25)
        /*002c*/ 	.word	0x00000000
.L_9:


//--------------------- .nv.info.triton_poi_fused__native_batch_norm_legit_no_training_relu_25 --------------------------
	.section	.nv.info.triton_poi_fused__native_batch_norm_legit_no_training_relu_25,"",@"SHT_CUDA_INFO"
	.sectionflags	@""
	.align	4


	//----- nvinfo : EIATTR_CUDA_API_VERSION
	.align		4
        /*0000*/ 	.byte	0x04, 0x37
        /*0002*/ 	.short	(.L_11 - .L_10)
.L_10:
        /*0004*/ 	.word	0x0000007c


	//----- nvinfo : EIATTR_KPARAM_INFO
	.align		4
.L_11:
        /*0008*/ 	.byte	0x04, 0x17
        /*000a*/ 	.short	(.L_13 - .L_12)
.L_12:
        /*000c*/ 	.word	0x00000000
        /*0010*/ 	.short	0x0006
        /*0012*/ 	.short	0x0030
        /*0014*/ 	.byte	0x00, 0xf0, 0x11, 0x00


	//----- nvinfo : EIATTR_KPARAM_INFO
	.align		4
.L_13:
        /*0018*/ 	.byte	0x04, 0x17
        /*001a*/ 	.short	(.L_15 - .L_14)
.L_14:
        /*001c*/ 	.word	0x00000000
        /*0020*/ 	.short	0x0005
        /*0022*/ 	.short	0x0028
        /*0024*/ 	.byte	0x00, 0xf4, 0x21, 0x00


	//----- nvinfo : EIATTR_KPARAM_INFO
	.align		4
.L_15:
        /*0028*/ 	.byte	0x04, 0x17
        /*002a*/ 	.short	(.L_17 - .L_16)
.L_16:
        /*002c*/ 	.word	0x00000000
        /*0030*/ 	.short	0x0004
        /*0032*/ 	.short	0x0020
        /*0034*/ 	.byte	0x00, 0xf4, 0x21, 0x00


	//----- nvinfo : EIATTR_KPARAM_INFO
	.align		4
.L_17:
        /*0038*/ 	.byte	0x04, 0x17
        /*003a*/ 	.short	(.L_19 - .L_18)
.L_18:
        /*003c*/ 	.word	0x00000000
        /*0040*/ 	.short	0x0003
        /*0042*/ 	.short	0x0018
        /*0044*/ 	.byte	0x00, 0xf4, 0x21, 0x00


	//----- nvinfo : EIATTR_KPARAM_INFO
	.align		4
.L_19:
        /*0048*/ 	.byte	0x04, 0x17
        /*004a*/ 	.short	(.L_21 - .L_20)
.L_20:
        /*004c*/ 	.word	0x00000000
        /*0050*/ 	.short	0x0002
        /*0052*/ 	.short	0x0010
        /*0054*/ 	.byte	0x00, 0xf4, 0x21, 0x00


	//----- nvinfo : EIATTR_KPARAM_INFO
	.align		4
.L_21:
        /*0058*/ 	.byte	0x04, 0x17
        /*005a*/ 	.short	(.L_23 - .L_22)
.L_22:
        /*005c*/ 	.word	0x00000000
        /*0060*/ 	.short	0x0001
        /*0062*/ 	.short	0x0008
        /*0064*/ 	.byte	0x00, 0xf4, 0x21, 0x00


	//----- nvinfo : EIATTR_KPARAM_INFO
	.align		4
.L_23:
        /*0068*/ 	.byte	0x04, 0x17
        /*006a*/ 	.short	(.L_25 - .L_24)
.L_24:
        /*006c*/ 	.word	0x00000000
        /*0070*/ 	.short	0x0000
        /*0072*/ 	.short	0x0000
        /*0074*/ 	.byte	0x00, 0xf4, 0x21, 0x00


	//----- nvinfo : EIATTR_SPARSE_MMA_MASK
	.align		4
.L_25:
        /*0078*/ 	.byte	0x03, 0x50
        /*007a*/ 	.short	0x0000


	//----- nvinfo : EIATTR_MAXREG_COUNT
	.align		4
        /*007c*/ 	.byte	0x03, 0x1b
        /*007e*/ 	.short	0x00ff


	//----- nvinfo : EIATTR_EXIT_INSTR_OFFSETS
	.align		4
        /*0080*/ 	.byte	0x04, 0x1c
        /*0082*/ 	.short	(.L_27 - .L_26)


	//   ....[0]....
.L_26:
        /*0084*/ 	.word	0x00000420


	//   ....[1]....
        /*0088*/ 	.word	0x00000440


	//----- nvinfo : EIATTR_REQNTID
	.align		4
.L_27:
        /*008c*/ 	.byte	0x04, 0x10
        /*008e*/ 	.short	(.L_29 - .L_28)
.L_28:
        /*0090*/ 	.word	0x00000080
        /*0094*/ 	.word	0x00000001
        /*0098*/ 	.word	0x00000001


	//----- nvinfo : EIATTR_CBANK_PARAM_SIZE
	.align		4
.L_29:
        /*009c*/ 	.byte	0x03, 0x19
        /*009e*/ 	.short	0x0034


	//----- nvinfo : EIATTR_PARAM_CBANK
	.align		4
        /*00a0*/ 	.byte	0x04, 0x0a
        /*00a2*/ 	.short	(.L_31 - .L_30)
	.align		4
.L_30:
        /*00a4*/ 	.word	index@(.nv.constant0.triton_poi_fused__native_batch_norm_legit_no_training_relu_25)
        /*00a8*/ 	.short	0x0210
        /*00aa*/ 	.short	0x0034


	//----- nvinfo : EIATTR_SW_WAR
	.align		4
.L_31:
        /*00ac*/ 	.byte	0x04, 0x36
        /*00ae*/ 	.short	(.L_33 - .L_32)
.L_32:
        /*00b0*/ 	.word	0x00000008
.L_33:


//--------------------- .nv.callgraph             --------------------------
	.section	.nv.callgraph,"",@"SHT_CUDA_CALLGRAPH"
	.align	4
	.sectionentsize	8
	.align		4
        /*0000*/ 	.word	0x00000000
	.align		4
        /*0004*/ 	.word	0xffffffff
	.align		4
        /*0008*/ 	.word	0x00000000
	.align		4
        /*000c*/ 	.word	0xfffffffe
	.align		4
        /*0010*/ 	.word	0x00000000
	.align		4
        /*0014*/ 	.word	0xfffffffd
	.align		4
        /*0018*/ 	.word	0x00000000
	.align		4
        /*001c*/ 	.word	0xfffffffc


//--------------------- .nv.constant4             --------------------------
	.section	.nv.constant4,"a",@progbits
	.align	8
	.align		8
.nv.constant4:
        /*0000*/ 	.dword	_$_str
	.align		8
        /*0008*/ 	.dword	_$_str_$_2


//--------------------- .text.triton_poi_fused__native_batch_norm_legit_no_training_relu_25 --------------------------
	.section	.text.triton_poi_fused__native_batch_norm_legit_no_training_relu_25,"ax",@progbits
	.align	128
        .global         triton_poi_fused__native_batch_norm_legit_no_training_relu_25
        .type           triton_poi_fused__native_batch_norm_legit_no_training_relu_25,@function
        .size           triton_poi_fused__native_batch_norm_legit_no_training_relu_25,(.L_x_1 - triton_poi_fused__native_batch_norm_legit_no_training_relu_25)
        .other          triton_poi_fused__native_batch_norm_legit_no_training_relu_25,@"STO_CUDA_ENTRY STV_DEFAULT"
triton_poi_fused__native_batch_norm_legit_no_training_relu_25:
.text.triton_poi_fused__native_batch_norm_legit_no_training_relu_25:
[----:B------:R-:W0:Y:S01]  /*0000*/  LDC R1, c[0x0][0x28] ;  /* 0x00000a00ff017b82 */ /* 0x000e220000000800 */
[----:B------:R-:W1:Y:S07]  /*0010*/  S2R R0, SR_TID.X ;  /* 0x0000000000007919 */ /* 0x000e6e0000002100 */
[----:B------:R-:W2:Y:S01]  /*0020*/  LDC.64 R8, c[0x0][0x220] ;  /* 0x00008800ff087b82 */ /* 0x000ea20000000a00 */
[----:B------:R-:W-:Y:S01]  /*0030*/  ULDC.64 UR4, c[0x0][0x208] ;  /* 0x0000820000047ab9 */ /* 0x000fe20000000a00 */
[----:B------:R-:W3:Y:S06]  /*0040*/  S2R R5, SR_CTAID.X ;  /* 0x0000000000057919 */ /* 0x000eec0000002500 */
[----:B------:R-:W4:Y:S08]  /*0050*/  LDC.64 R12, c[0x0][0x210] ;  /* 0x00008400ff0c7b82 */ /* 0x000f300000000a00 */
[----:B------:R-:W5:Y:S08]  /*0060*/  LDC.64 R14, c[0x0][0x218] ;  /* 0x00008600ff0e7b82 */ /* 0x000f700000000a00 */
[----:B------:R-:W5:Y:S01]  /*0070*/  LDC.64 R16, c[0x0][0x228] ;  /* 0x00008a00ff107b82 */ /* 0x000f620000000a00 */
[----:B-1----:R-:W-:-:S07]  /*0080*/  SHF.L.U32 R0, R0, 0x1, RZ ;  /* 0x0000000100007819 */ /* 0x002fce00000006ff */
[----:B------:R-:W1:Y:S01]  /*0090*/  LDC.64 R18, c[0x0][0x230] ;  /* 0x00008c00ff127b82 */ /* 0x000e620000000a00 */
[----:B---3--:R-:W-:Y:S02]  /*00a0*/  SHF.R.S32.HI R3, RZ, 0x17, R5 ;  /* 0x00000017ff037819 */ /* 0x008fe40000011405 */
[----:B------:R-:W-:Y:S02]  /*00b0*/  LOP3.LUT R0, R0, 0xfe, RZ, 0xc0, !PT ;  /* 0x000000fe00007812 */ /* 0x000fe400078ec0ff */
[----:B------:R-:W-:Y:S02]  /*00c0*/  SGXT R3, R3, 0x1 ;  /* 0x000000010303781a */ /* 0x000fe40000000200 */
[----:B------:R-:W-:-:S04]  /*00d0*/  LEA R0, R5, R0, 0x8 ;  /* 0x0000000005007211 */ /* 0x000fc800078e40ff */
[----:B------:R-:W-:Y:S02]  /*00e0*/  LEA.HI R3, R3, R0, RZ, 0x7 ;  /* 0x0000000003037211 */ /* 0x000fe400078f38ff */
[----:B------:R-:W-:Y:S02]  /*00f0*/  ISETP.GE.AND P0, PT, R0, 0x6200, PT ;  /* 0x000062000000780c */ /* 0x000fe40003f06270 */
[----:B------:R-:W-:-:S04]  /*0100*/  LOP3.LUT R3, R3, 0xffffff80, RZ, 0xc0, !PT ;  /* 0xffffff8003037812 */ /* 0x000fc800078ec0ff */
[----:B------:R-:W-:Y:S02]  /*0110*/  IADD3 R11, R0, -R3, RZ ;  /* 0x80000003000b7210 */ /* 0x000fe40007ffe0ff */
[----:B------:R-:W-:-:S03]  /*0120*/  CS2R R2, SRZ ;  /* 0x0000000000027805 */ /* 0x000fc6000001ff00 */
[----:B--2---:R-:W-:-:S05]  /*0130*/  IMAD.WIDE R8, R11, 0x4, R8 ;  /* 0x000000040b087825 */ /* 0x004fca00078e0208 */
[----:B------:R2:W3:Y:S01]  /*0140*/  @!P0 LDG.E.EL.64 R2, desc[UR4][R8.64] ;  /* 0x0000000408028981 */ /* 0x0004e2000c2e1b00 */
[----:B------:R-:W-:Y:S02]  /*0150*/  CS2R R4, SRZ ;  /* 0x0000000000047805 */ /* 0x000fe4000001ff00 */
[----:B------:R-:W-:Y:S01]  /*0160*/  CS2R R6, SRZ ;  /* 0x0000000000067805 */ /* 0x000fe2000001ff00 */
[----:B----4-:R-:W-:-:S04]  /*0170*/  IMAD.WIDE R12, R0, 0x4, R12 ;  /* 0x00000004000c7825 */ /* 0x010fc800078e020c */
[C---:B-----5:R-:W-:Y:S01]  /*0180*/  IMAD.WIDE R14, R11.reuse, 0x4, R14 ;  /* 0x000000040b0e7825 */ /* 0x060fe200078e020e */
[----:B------:R-:W4:Y:S01]  /*0190*/  @!P0 LDG.E.64 R4, desc[UR4][R12.64] ;  /* 0x000000040c048981 */ /* 0x000f22000c1e1b00 */
[----:B--2---:R-:W-:Y:S02]  /*01a0*/  CS2R R8, SRZ ;  /* 0x0000000000087805 */ /* 0x004fe4000001ff00 */
[C---:B0-----:R-:W-:Y:S01]  /*01b0*/  IMAD.WIDE R16, R11.reuse, 0x4, R16 ;  /* 0x000000040b107825 */ /* 0x041fe200078e0210 */
[----:B------:R0:W4:Y:S03]  /*01c0*/  @!P0 LDG.E.EL.64 R6, desc[UR4][R14.64] ;  /* 0x000000040e068981 */ /* 0x000126000c2e1b00 */
[----:B-1----:R-:W-:Y:S01]  /*01d0*/  IMAD.WIDE R18, R11, 0x4, R18 ;  /* 0x000000040b127825 */ /* 0x002fe200078e0212 */
[----:B------:R-:W-:-:S04]  /*01e0*/  CS2R R10, SRZ ;  /* 0x00000000000a7805 */ /* 0x000fc8000001ff00 */
[----:B------:R-:W2:Y:S04]  /*01f0*/  @!P0 LDG.E.EL.64 R8, desc[UR4][R18.64] ;  /* 0x0000000412088981 */ /* 0x000ea8000c2e1b00 */
[----:B------:R-:W2:Y:S01]  /*0200*/  @!P0 LDG.E.EL.64 R10, desc[UR4][R16.64] ;  /* 0x00000004100a8981 */ /* 0x000ea2000c2e1b00 */
[----:B0-----:R-:W-:Y:S01]  /*0210*/  HFMA2.MMA R14, -RZ, RZ, 1.625, 0 ;  /* 0x3e800000ff0e7435 */ /* 0x001fe200000001ff */
[----:B---3--:R-:W-:Y:S01]  /*0220*/  FADD R2, R2, 9.9999997473787516356e-06 ;  /* 0x3727c5ac02027421 */ /* 0x008fe20000000000 */
[----:B------:R-:W-:-:S03]  /*0230*/  FADD R3, R3, 9.9999997473787516356e-06 ;  /* 0x3727c5ac03037421 */ /* 0x000fc60000000000 */
[----:B------:R-:W0:Y:S08]  /*0240*/  MUFU.SQRT R12, R2 ;  /* 0x00000002000c7308 */ /* 0x000e300000002000 */
[----:B------:R1:W3:Y:S01]  /*0250*/  MUFU.SQRT R13, R3 ;  /* 0x00000003000d7308 */ /* 0x0002e20000002000 */
[C---:B0-----:R-:W-:Y:S02]  /*0260*/  FSETP.GT.AND P1, PT, R12.reuse, 8.50705917302346158658e+37, PT ;  /* 0x7e8000000c00780b */ /* 0x041fe40003f24000 */
[----:B------:R-:W-:Y:S01]  /*0270*/  FSETP.GEU.AND P3, PT, R12, 1.175494350822287508e-38, PT ;  /* 0x008000000c00780b */ /* 0x000fe20003f6e000 */
[----:B-1----:R-:W0:Y:S01]  /*0280*/  LDC.64 R2, c[0x0][0x238] ;  /* 0x00008e00ff027b82 */ /* 0x002e220000000a00 */
[----:B---3--:R-:W-:-:S02]  /*0290*/  FSETP.GT.AND P2, PT, R13, 8.50705917302346158658e+37, PT ;  /* 0x7e8000000d00780b */ /* 0x008fc40003f44000 */
[----:B------:R-:W-:-:S07]  /*02a0*/  FSETP.GEU.AND P4, PT, R13, 1.175494350822287508e-38, PT ;  /* 0x008000000d00780b */ /* 0x000fce0003f8e000 */
[----:B------:R-:W-:-:S04]  /*02b0*/  @P1 FMUL R12, R12, 0.25 ;  /* 0x3e8000000c0c1820 */ /* 0x000fc80000400000 */
[----:B------:R-:W-:Y:S01]  /*02c0*/  @!P3 FMUL R12, R12, 16777216 ;  /* 0x4b8000000c0cb820 */ /* 0x000fe20000400000 */
[----:B------:R-:W-:-:S04]  /*02d0*/  @P2 FMUL R13, R13, 0.25 ;  /* 0x3e8000000d0d2820 */ /* 0x000fc80000400000 */
[----:B------:R-:W-:Y:S01]  /*02e0*/  @!P4 FMUL R13, R13, 16777216 ;  /* 0x4b8000000d0dc820 */ /* 0x000fe20000400000 */
[----:B------:R-:W1:Y:S01]  /*02f0*/  MUFU.RCP R12, R12 ;  /* 0x0000000c000c7308 */ /* 0x000e620000001000 */
[----:B------:R-:W-:-:S07]  /*0300*/  FSEL R15, R14, 1, P1 ;  /* 0x3f8000000e0f7808 */ /* 0x000fce0000800000 */
[----:B------:R-:W3:Y:S01]  /*0310*/  MUFU.RCP R13, R13 ;  /* 0x0000000d000d7308 */ /* 0x000ee20000001000 */
[----:B------:R-:W-:Y:S01]  /*0320*/  FSEL R14, R14, 1, P2 ;  /* 0x3f8000000e0e7808 */ /* 0x000fe20001000000 */
[----:B------:R-:W-:-:S04]  /*0330*/  @!P3 FMUL R15, R15, 16777216 ;  /* 0x4b8000000f0fb820 */ /* 0x000fc80000400000 */
[----:B------:R-:W-:Y:S01]  /*0340*/  @!P4 FMUL R14, R14, 16777216 ;  /* 0x4b8000000e0ec820 */ /* 0x000fe20000400000 */
[----:B----4-:R-:W-:Y:S01]  /*0350*/  FADD R5, -R7, R5 ;  /* 0x0000000507057221 */ /* 0x010fe20000000100 */
[----:B------:R-:W-:Y:S01]  /*0360*/  FADD R4, -R6, R4 ;  /* 0x0000000406047221 */ /* 0x000fe20000000100 */
[----:B-1----:R-:W-:Y:S01]  /*0370*/  FMUL R15, R12, R15 ;  /* 0x0000000f0c0f7220 */ /* 0x002fe20000400000 */
[----:B---3--:R-:W-:-:S03]  /*0380*/  FMUL R14, R13, R14 ;  /* 0x0000000e0d0e7220 */ /* 0x008fc60000400000 */
[----:B------:R-:W-:Y:S01]  /*0390*/  FMUL R15, R4, R15 ;  /* 0x0000000f040f7220 */ /* 0x000fe20000400000 */
[----:B------:R-:W-:-:S03]  /*03a0*/  FMUL R14, R5, R14 ;  /* 0x0000000e050e7220 */ /* 0x000fc60000400000 */
[----:B--2---:R-:W-:Y:S01]  /*03b0*/  FFMA R8, R15, R10, R8 ;  /* 0x0000000a0f087223 */ /* 0x004fe20000000008 */
[----:B------:R-:W-:-:S04]  /*03c0*/  FFMA R9, R14, R11, R9 ;  /* 0x0000000b0e097223 */ /* 0x000fc80000000009 */
[----:B------:R-:W-:Y:S02]  /*03d0*/  FSETP.GEU.AND P1, PT, R8, RZ, PT ;  /* 0x000000ff0800720b */ /* 0x000fe40003f2e000 */
[C---:B------:R-:W-:Y:S01]  /*03e0*/  FSETP.GEU.AND P2, PT, R9.reuse, RZ, PT ;  /* 0x000000ff0900720b */ /* 0x040fe20003f4e000 */
[----:B0-----:R-:W-:Y:S01]  /*03f0*/  IMAD.WIDE R2, R0, 0x4, R2 ;  /* 0x0000000400027825 */ /* 0x001fe200078e0202 */
[----:B------:R-:W-:Y:S02]  /*0400*/  FSEL R8, R8, RZ, P1 ;  /* 0x000000ff08087208 */ /* 0x000fe40000800000 */
[----:B------:R-:W-:Y:S01]  /*0410*/  FSEL R9, R9, RZ, P2 ;  /* 0x000000ff09097208 */ /* 0x000fe20001000000 */
[----:B------:R-:W-:Y:S08]  /*0420*/  @P0 EXIT ;  /* 0x000000000000094d */ /* 0x000ff00003800000 */
[----:B------:R-:W-:Y:S01]  /*0430*/  STG.E.64 desc[UR4][R2.64], R8 ;  /* 0x0000000802007986 */ /* 0x000fe2000c101b04 */
[----:B------:R-:W-:Y:S05]  /*0440*/  EXIT ;  /* 0x000000000000794d */ /* 0x000fea0003800000 */
.L_x_0:
[----:B------:R-:W-:-:S00]  /*0450*/  BRA `(.L_x_0) ;  /* 0xfffffffc00fc7947 */ /* 0x000fc0000383ffff */
[----:B------:R-:W-:-:S00]  /*0460*/  NOP ;  /* 0x0000000000007918 */ /* 0x000fc00000000000 */
        /* <DEDUP_REMOVED lines=9> */
.L_x_1:


//--------------------- .nv.global.init           --------------------------
	.section	.nv.global.init,"aw",@progbits
.nv.global.init:
	.type		_$_str,@object
	.size		_$_str,(_$_str_$_2 - _$_str)
_$_str:
        /*0000*/ 	.byte	0x5f, 0x5f, 0x43, 0x55, 0x44, 0x41, 0x5f, 0x46, 0x54, 0x5a, 0x00
	.type		_$_str_$_2,@object
	.size		_$_str_$_2,(.L_1 - _$_str_$_2)
_$_str_$_2:
        /*000b*/ 	.byte	0x5f, 0x5f, 0x43, 0x55, 0x44, 0x41, 0x5f, 0x50, 0x52, 0x45, 0x43, 0x5f, 0x53, 0x51, 0x52, 0x54
        /*001b*/ 	.byte	0x00
.L_1:


//--------------------- .nv.constant0.triton_poi_fused__native_batch_norm_legit_no_training_relu_25 --------------------------
	.section	.nv.constant0.triton_poi_fused__native_batch_norm_legit_no_training_relu_25,"a",@progbits
	.sectionflags	@""
	.align	4
.nv.constant0.triton_poi_fused__native_batch_norm_legit_no_training_relu_25:
	.zero		580
